//
// Generated by NVIDIA NVVM Compiler
//
// Compiler Build ID: CL-36424714
// Cuda compilation tools, release 13.0, V13.0.88
// Based on NVVM 20.0.0
//

.version 9.0
.target sm_100
.address_size 64

	// .globl	_Z3psoP9blockDatafffb

.visible .entry _Z3psoP9blockDatafffb(
	.param .u64 .ptr .align 1 _Z3psoP9blockDatafffb_param_0,
	.param .f32 _Z3psoP9blockDatafffb_param_1,
	.param .f32 _Z3psoP9blockDatafffb_param_2,
	.param .f32 _Z3psoP9blockDatafffb_param_3,
	.param .u8 _Z3psoP9blockDatafffb_param_4
)
{
	.reg .pred 	%p<4>;
	.reg .b16 	%rs<2>;
	.reg .b32 	%r<11>;
	.reg .b32 	%f<11>;
	.reg .b64 	%rd<10>;
	.reg .b64 	%fd<3>;

	ld.param.u64 	%rd2, [_Z3psoP9blockDatafffb_param_0];
	ld.param.s8 	%rs1, [_Z3psoP9blockDatafffb_param_4];
	cvta.to.global.u64 	%rd1, %rd2;
	mov.u32 	%r2, %tid.x;
	mov.u32 	%r3, %ctaid.x;
	mov.u32 	%r4, %ntid.x;
	mov.u32 	%r5, %tid.y;
	mov.u32 	%r6, %ctaid.y;
	mov.u32 	%r7, %ntid.y;
	mad.lo.s32 	%r8, %r6, %r7, %r5;
	mov.u32 	%r9, %nctaid.x;
	mad.lo.s32 	%r10, %r8, %r9, %r3;
	mad.lo.s32 	%r1, %r10, %r4, %r2;
	setp.gt.u32 	%p1, %r1, 511;
	@%p1 bra 	$L__BB0_2;
	setp.eq.s16 	%p2, %rs1, 0;
	selp.b64 	%rd3, 6144, 0, %p2;
	add.s64 	%rd4, %rd1, %rd3;
	mul.wide.u32 	%rd5, %r1, 12;
	add.s64 	%rd6, %rd4, %rd5;
	ld.global.f32 	%f1, [%rd6];
	selp.b64 	%rd7, 0, 6144, %p2;
	add.s64 	%rd8, %rd1, %rd7;
	add.s64 	%rd9, %rd8, %rd5;
	st.global.f32 	[%rd9], %f1;
	ld.global.f32 	%f2, [%rd6+4];
	ld.global.f32 	%f3, [%rd6+8];
	st.global.f32 	[%rd9+8], %f3;
	cvt.f64.f32 	%fd1, %f2;
	fma.rn.f64 	%fd2, %fd1, 0d4000000000000000, %fd1;
	cvt.rn.f32.f64 	%f4, %fd2;
	sub.f32 	%f5, %f3, %f1;
	add.f32 	%f6, %f5, %f4;
	st.global.f32 	[%rd9+4], %f6;
	ld.global.f32 	%f7, [%rd4+8];
	setp.gt.f32 	%p3, %f3, %f7;
	selp.f32 	%f8, %f3, %f7, %p3;
	sub.f32 	%f9, %f8, %f1;
	add.f32 	%f10, %f6, %f9;
	st.global.f32 	[%rd9+4], %f10;
$L__BB0_2:
	ret;

}


// ===== COMPILED SASS (sm_100) =====

	.target	sm_100

	.elftype	@"ET_EXEC"


//--------------------- .note.nv.tkinfo           --------------------------
	.section	.note.nv.tkinfo,"",@"SHT_NOTE"
	.sectionflags	@"SHF_NOTE_NV_TKINFO"
	.tkinfo
        /*0018*/ 	.word	0x00000002
        /*0030*/ 	.string	""
        /*0030*/ 	.string	"ptxas"
        /*0030*/ 	.string	"Cuda compilation tools, release 13.0, V13.0.88"
        /*0030*/ 	.string	"Build cuda_13.0.r13.0/compiler.36424714_0"
        /*0030*/ 	.string	"-arch sm_100 -m 64 "



//--------------------- .note.nv.cuinfo           --------------------------
	.section	.note.nv.cuinfo,"",@"SHT_NOTE"
	.sectionflags	@"SHF_NOTE_NV_CUINFO"
        /*0018*/ 	.short	0x0002
        /*001a*/ 	.short	0x0064
        /*001c*/ 	.short	0x0082
	.zero		2


//--------------------- .nv.info                  --------------------------
	.section	.nv.info,"",@"SHT_CUDA_INFO"
	.align	4


	//----- nvinfo : EIATTR_REGCOUNT
	.align		4
        /*0000*/ 	.byte	0x04, 0x2f
        /*0002*/ 	.short	(.L_1 - .L_0)
	.align		4
.L_0:
        /*0004*/ 	.word	index@(_Z3psoP9blockDatafffb)
        /*0008*/ 	.word	0x00000010


	//----- nvinfo : EIATTR_FRAME_SIZE
	.align		4
.L_1:
        /*000c*/ 	.byte	0x04, 0x11
        /*000e*/ 	.short	(.L_3 - .L_2)
	.align		4
.L_2:
        /*0010*/ 	.word	index@(_Z3psoP9blockDatafffb)
        /*0014*/ 	.word	0x00000000


	//----- nvinfo : EIATTR_MIN_STACK_SIZE
	.align		4
.L_3:
        /*0018*/ 	.byte	0x04, 0x12
        /*001a*/ 	.short	(.L_5 - .L_4)
	.align		4
.L_4:
        /*001c*/ 	.word	index@(_Z3psoP9blockDatafffb)
        /*0020*/ 	.word	0x00000000
.L_5:


//--------------------- .nv.compat                --------------------------
	.section	.nv.compat,"",@"SHT_CUDA_COMPAT_INFO"
	.align	4
        /*0000*/ 	.byte	0x02, 0x09, 0x00, 0x00, 0x02, 0x02, 0x01, 0x00, 0x02, 0x05, 0x05, 0x00, 0x03, 0x07, 0x01, 0x01
        /*0010*/ 	.byte	0x02, 0x03, 0x00, 0x00, 0x02, 0x06, 0x01, 0x00, 0x04, 0x0b, 0x08, 0x00, 0x01, 0x00, 0x00, 0x00
        /*0020*/ 	.byte	0x00, 0x00, 0x00, 0x00


//--------------------- .nv.info._Z3psoP9blockDatafffb --------------------------
	.section	.nv.info._Z3psoP9blockDatafffb,"",@"SHT_CUDA_INFO"
	.sectionflags	@""
	.align	4


	//----- nvinfo : EIATTR_CUDA_API_VERSION
	.align		4
        /*0000*/ 	.byte	0x04, 0x37
        /*0002*/ 	.short	(.L_7 - .L_6)
.L_6:
        /*0004*/ 	.word	0x00000082


	//----- nvinfo : EIATTR_KPARAM_INFO
	.align		4
.L_7:
        /*0008*/ 	.byte	0x04, 0x17
        /*000a*/ 	.short	(.L_9 - .L_8)
.L_8:
        /*000c*/ 	.word	0x00000000
        /*0010*/ 	.short	0x0004
        /*0012*/ 	.short	0x0014
        /*0014*/ 	.byte	0x00, 0xf0, 0x05, 0x00


	//----- nvinfo : EIATTR_KPARAM_INFO
	.align		4
.L_9:
        /*0018*/ 	.byte	0x04, 0x17
        /*001a*/ 	.short	(.L_11 - .L_10)
.L_10:
        /*001c*/ 	.word	0x00000000
        /*0020*/ 	.short	0x0003
        /*0022*/ 	.short	0x0010
        /*0024*/ 	.byte	0x00, 0xf0, 0x11, 0x00


	//----- nvinfo : EIATTR_KPARAM_INFO
	.align		4
.L_11:
        /*0028*/ 	.byte	0x04, 0x17
        /*002a*/ 	.short	(.L_13 - .L_12)
.L_12:
        /*002c*/ 	.word	0x00000000
        /*0030*/ 	.short	0x0002
        /*0032*/ 	.short	0x000c
        /*0034*/ 	.byte	0x00, 0xf0, 0x11, 0x00


	//----- nvinfo : EIATTR_KPARAM_INFO
	.align		4
.L_13:
        /*0038*/ 	.byte	0x04, 0x17
        /*003a*/ 	.short	(.L_15 - .L_14)
.L_14:
        /*003c*/ 	.word	0x00000000
        /*0040*/ 	.short	0x0001
        /*0042*/ 	.short	0x0008
        /*0044*/ 	.byte	0x00, 0xf0, 0x11, 0x00


	//----- nvinfo : EIATTR_KPARAM_INFO
	.align		4
.L_15:
        /*0048*/ 	.byte	0x04, 0x17
        /*004a*/ 	.short	(.L_17 - .L_16)
.L_16:
        /*004c*/ 	.word	0x00000000
        /*0050*/ 	.short	0x0000
        /*0052*/ 	.short	0x0000
        /*0054*/ 	.byte	0x00, 0xf5, 0x21, 0x00


	//----- nvinfo : EIATTR_SPARSE_MMA_MASK
	.align		4
.L_17:
        /*0058*/ 	.byte	0x03, 0x50
        /*005a*/ 	.short	0x0000


	//----- nvinfo : EIATTR_MAXREG_COUNT
	.align		4
        /*005c*/ 	.byte	0x03, 0x1b
        /*005e*/ 	.short	0x00ff


	//----- nvinfo : EIATTR_MERCURY_ISA_VERSION
	.align		4
        /*0060*/ 	.byte	0x03, 0x5f
        /*0062*/ 	.short	0x0101


	//----- nvinfo : EIATTR_VRC_CTA_INIT_COUNT
	.align		4
        /*0064*/ 	.byte	0x02, 0x4a
	.zero		1
	.zero		1


	//----- nvinfo : EIATTR_EXIT_INSTR_OFFSETS
	.align		4
        /*0068*/ 	.byte	0x04, 0x1c
        /*006a*/ 	.short	(.L_19 - .L_18)


	//   ....[0]....
.L_18:
        /*006c*/ 	.word	0x000000c0


	//   ....[1]....
        /*0070*/ 	.word	0x000002f0


	//----- nvinfo : EIATTR_CBANK_PARAM_SIZE
	.align		4
.L_19:
        /*0074*/ 	.byte	0x03, 0x19
        /*0076*/ 	.short	0x0015


	//----- nvinfo : EIATTR_PARAM_CBANK
	.align		4
        /*0078*/ 	.byte	0x04, 0x0a
        /*007a*/ 	.short	(.L_21 - .L_20)
	.align		4
.L_20:
        /*007c*/ 	.word	index@(.nv.constant0._Z3psoP9blockDatafffb)
        /*0080*/ 	.short	0x0380
        /*0082*/ 	.short	0x0015


	//----- nvinfo : EIATTR_SW_WAR
	.align		4
.L_21:
        /*0084*/ 	.byte	0x04, 0x36
        /*0086*/ 	.short	(.L_23 - .L_22)
.L_22:
        /*0088*/ 	.word	0x00000008
.L_23:


//--------------------- .nv.callgraph             --------------------------
	.section	.nv.callgraph,"",@"SHT_CUDA_CALLGRAPH"
	.align	4
	.sectionentsize	8
	.align		4
        /*0000*/ 	.word	0x00000000
	.align		4
        /*0004*/ 	.word	0xffffffff
	.align		4
        /*0008*/ 	.word	0x00000000
	.align		4
        /*000c*/ 	.word	0xfffffffe
	.align		4
        /*0010*/ 	.word	0x00000000
	.align		4
        /*0014*/ 	.word	0xfffffffd
	.align		4
        /*0018*/ 	.word	0x00000000
	.align		4
        /*001c*/ 	.word	0xfffffffc


//--------------------- .text._Z3psoP9blockDatafffb --------------------------
	.section	.text._Z3psoP9blockDatafffb,"ax",@progbits
	.align	128
        .global         _Z3psoP9blockDatafffb
        .type           _Z3psoP9blockDatafffb,@function
        .size           _Z3psoP9blockDatafffb,(.L_x_1 - _Z3psoP9blockDatafffb)
        .other          _Z3psoP9blockDatafffb,@"STO_CUDA_ENTRY STV_DEFAULT"
_Z3psoP9blockDatafffb:
.text._Z3psoP9blockDatafffb:
[----:B------:R-:W-:Y:S01]  /*0000*/  LDC R1, c[0x0][0x37c] ;  /* 0x0000df00ff017b82 */ /* 0x000fe20000000800 */
[----:B------:R-:W0:Y:S01]  /*0010*/  S2R R0, SR_TID.Y ;  /* 0x0000000000007919 */ /* 0x000e220000002200 */
[----:B------:R-:W1:Y:S06]  /*0020*/  LDCU UR5, c[0x0][0x360] ;  /* 0x00006c00ff0577ac */ /* 0x000e6c0008000800 */
[----:B------:R-:W0:Y:S01]  /*0030*/  S2UR UR6, SR_CTAID.Y ;  /* 0x00000000000679c3 */ /* 0x000e220000002600 */
[----:B------:R-:W1:Y:S07]  /*0040*/  S2R R9, SR_TID.X ;  /* 0x0000000000097919 */ /* 0x000e6e0000002100 */
[----:B------:R-:W0:Y:S08]  /*0050*/  LDC R3, c[0x0][0x364] ;  /* 0x0000d900ff037b82 */ /* 0x000e300000000800 */
[----:B------:R-:W2:Y:S08]  /*0060*/  S2UR UR4, SR_CTAID.X ;  /* 0x00000000000479c3 */ /* 0x000eb00000002500 */
[----:B------:R-:W2:Y:S01]  /*0070*/  LDC R5, c[0x0][0x370] ;  /* 0x0000dc00ff057b82 */ /* 0x000ea20000000800 */
[----:B0-----:R-:W-:-:S04]  /*0080*/  IMAD R0, R3, UR6, R0 ;  /* 0x0000000603007c24 */ /* 0x001fc8000f8e0200 */
[----:B--2---:R-:W-:-:S04]  /*0090*/  IMAD R0, R0, R5, UR4 ;  /* 0x0000000400007e24 */ /* 0x004fc8000f8e0205 */
[----:B-1----:R-:W-:-:S05]  /*00a0*/  IMAD R9, R0, UR5, R9 ;  /* 0x0000000500097c24 */ /* 0x002fca000f8e0209 */
[----:B------:R-:W-:-:S13]  /*00b0*/  ISETP.GT.U32.AND P0, PT, R9, 0x1ff, PT ;  /* 0x000001ff0900780c */ /* 0x000fda0003f04070 */
[----:B------:R-:W-:Y:S05]  /*00c0*/  @P0 EXIT ;  /* 0x000000000000094d */ /* 0x000fea0003800000 */
[----:B------:R-:W0:Y:S01]  /*00d0*/  LDCU.U8 UR4, c[0x0][0x394] ;  /* 0x00007280ff0477ac */ /* 0x000e220008000000 */
[----:B------:R-:W1:Y:S01]  /*00e0*/  LDCU.64 UR6, c[0x0][0x380] ;  /* 0x00007000ff0677ac */ /* 0x000e620008000a00 */
[----:B------:R-:W2:Y:S01]  /*00f0*/  LDCU.64 UR8, c[0x0][0x358] ;  /* 0x00006b00ff0877ac */ /* 0x000ea20008000a00 */
[----:B0-----:R-:W-:-:S04]  /*0100*/  UPRMT UR4, UR4, 0x8880, URZ ;  /* 0x0000888004047896 */ /* 0x001fc800080000ff */
[----:B------:R-:W-:-:S04]  /*0110*/  UISETP.NE.AND UP0, UPT, UR4, URZ, UPT ;  /* 0x000000ff0400728c */ /* 0x000fc8000bf05270 */
[----:B------:R-:W-:-:S04]  /*0120*/  USEL UR4, URZ, 0x1800, UP0 ;  /* 0x00001800ff047887 */ /* 0x000fc80008000000 */
[----:B-1----:R-:W-:-:S04]  /*0130*/  UIADD3 UR4, UP1, UPT, UR4, UR6, URZ ;  /* 0x0000000604047290 */ /* 0x002fc8000ff3e0ff */
[----:B------:R-:W-:Y:S02]  /*0140*/  UIADD3.X UR5, UPT, UPT, URZ, UR7, URZ, UP1, !UPT ;  /* 0x00000007ff057290 */ /* 0x000fe40008ffe4ff */
[----:B------:R-:W-:-:S04]  /*0150*/  MOV R4, UR4 ;  /* 0x0000000400047c02 */ /* 0x000fc80008000f00 */
[----:B------:R-:W-:-:S03]  /*0160*/  MOV R5, UR5 ;  /* 0x0000000500057c02 */ /* 0x000fc60008000f00 */
[----:B------:R-:W-:-:S05]  /*0170*/  IMAD.WIDE.U32 R6, R9, 0xc, R4 ;  /* 0x0000000c09067825 */ /* 0x000fca00078e0004 */
[----:B--2---:R-:W2:Y:S01]  /*0180*/  LDG.E R11, desc[UR8][R6.64] ;  /* 0x00000008060b7981 */ /* 0x004ea2000c1e1900 */
[----:B------:R-:W-:-:S04]  /*0190*/  USEL UR4, URZ, 0x1800, !UP0 ;  /* 0x00001800ff047887 */ /* 0x000fc8000c000000 */
[----:B------:R-:W-:-:S04]  /*01a0*/  UIADD3 UR4, UP0, UPT, UR4, UR6, URZ ;  /* 0x0000000604047290 */ /* 0x000fc8000ff1e0ff */
[----:B------:R-:W-:Y:S02]  /*01b0*/  UIADD3.X UR5, UPT, UPT, URZ, UR7, URZ, UP0, !UPT ;  /* 0x00000007ff057290 */ /* 0x000fe400087fe4ff */
[----:B------:R-:W-:-:S04]  /*01c0*/  MOV R2, UR4 ;  /* 0x0000000400027c02 */ /* 0x000fc80008000f00 */
[----:B------:R-:W-:-:S03]  /*01d0*/  MOV R3, UR5 ;  /* 0x0000000500037c02 */ /* 0x000fc60008000f00 */
[----:B------:R-:W-:-:S05]  /*01e0*/  IMAD.WIDE.U32 R2, R9, 0xc, R2 ;  /* 0x0000000c09027825 */ /* 0x000fca00078e0002 */
[----:B--2---:R-:W-:Y:S04]  /*01f0*/  STG.E desc[UR8][R2.64], R11 ;  /* 0x0000000b02007986 */ /* 0x004fe8000c101908 */
[----:B------:R-:W2:Y:S04]  /*0200*/  LDG.E R0, desc[UR8][R6.64+0x4] ;  /* 0x0000040806007981 */ /* 0x000ea8000c1e1900 */
[----:B------:R-:W3:Y:S01]  /*0210*/  LDG.E R10, desc[UR8][R6.64+0x8] ;  /* 0x00000808060a7981 */ /* 0x000ee2000c1e1900 */
[----:B--2---:R-:W0:Y:S01]  /*0220*/  F2F.F64.F32 R8, R0 ;  /* 0x0000000000087310 */ /* 0x004e220000201800 */
[----:B---3--:R-:W-:-:S02]  /*0230*/  FADD R13, -R11, R10 ;  /* 0x0000000a0b0d7221 */ /* 0x008fc40000000100 */
[----:B------:R-:W-:Y:S01]  /*0240*/  STG.E desc[UR8][R2.64+0x8], R10 ;  /* 0x0000080a02007986 */ /* 0x000fe2000c101908 */
[----:B0-----:R-:W-:-:S10]  /*0250*/  DFMA R8, R8, 2, R8 ;  /* 0x400000000808782b */ /* 0x001fd40000000008 */
[----:B------:R-:W0:Y:S02]  /*0260*/  F2F.F32.F64 R8, R8 ;  /* 0x0000000800087310 */ /* 0x000e240000301000 */
[----:B0-----:R-:W-:-:S05]  /*0270*/  FADD R13, R8, R13 ;  /* 0x0000000d080d7221 */ /* 0x001fca0000000000 */
[----:B------:R-:W-:Y:S04]  /*0280*/  STG.E desc[UR8][R2.64+0x4], R13 ;  /* 0x0000040d02007986 */ /* 0x000fe8000c101908 */
[----:B------:R-:W2:Y:S02]  /*0290*/  LDG.E R5, desc[UR8][R4.64+0x8] ;  /* 0x0000080804057981 */ /* 0x000ea4000c1e1900 */
[----:B--2---:R-:W-:-:S04]  /*02a0*/  FSETP.GT.AND P0, PT, R10, R5, PT ;  /* 0x000000050a00720b */ /* 0x004fc80003f04000 */
[----:B------:R-:W-:-:S05]  /*02b0*/  FSEL R12, R10, R5, P0 ;  /* 0x000000050a0c7208 */ /* 0x000fca0000000000 */
[----:B------:R-:W-:-:S04]  /*02c0*/  FADD R12, -R11, R12 ;  /* 0x0000000c0b0c7221 */ /* 0x000fc80000000100 */
[----:B------:R-:W-:-:S05]  /*02d0*/  FADD R7, R13, R12 ;  /* 0x0000000c0d077221 */ /* 0x000fca0000000000 */
[----:B------:R-:W-:Y:S01]  /*02e0*/  STG.E desc[UR8][R2.64+0x4], R7 ;  /* 0x0000040702007986 */ /* 0x000fe2000c101908 */
[----:B------:R-:W-:Y:S05]  /*02f0*/  EXIT ;  /* 0x000000000000794d */ /* 0x000fea0003800000 */
.L_x_0:
[----:B------:R-:W-:-:S00]  /*0300*/  BRA `(.L_x_0) ;  /* 0xfffffffc00fc7947 */ /* 0x000fc0000383ffff */
[----:B------:R-:W-:-:S00]  /*0310*/  NOP ;  /* 0x0000000000007918 */ /* 0x000fc00000000000 */
        /* <DEDUP_REMOVED lines=14> */
.L_x_1:


//--------------------- .nv.shared.reserved.0     --------------------------
	.section	.nv.shared.reserved.0,"aw",@nobits
	.weak		__nv_reservedSMEM_offset_0_alias
	.size		__nv_reservedSMEM_offset_0_alias, 0, 64
	.other		__nv_reservedSMEM_offset_0_alias,@"STO_CUDA_RESERVED_SHARED STV_DEFAULT"
__nv_reservedSMEM_offset_0_alias:
	.zero		0
	.zero		64


//--------------------- .nv.constant0._Z3psoP9blockDatafffb --------------------------
	.section	.nv.constant0._Z3psoP9blockDatafffb,"a",@progbits
	.sectionflags	@""
	.align	4
.nv.constant0._Z3psoP9blockDatafffb:
	.zero		917


//--------------------- SYMBOLS --------------------------

	.type		.nv.reservedSmem.offset0,@object
	.size		.nv.reservedSmem.offset0,0x4
